	.headerflags	@"EF_CUDA_TEXMODE_UNIFIED EF_CUDA_64BIT_ADDRESS EF_CUDA_ACCELERATORS EF_CUDA_SM90 EF_CUDA_VIRTUAL_SM(EF_CUDA_SM90)"
	.elftype	@"ET_EXEC"


//--------------------- .nv.info                  --------------------------
	.section	.nv.info,"",@"SHT_CUDA_INFO"
	.align	4


	//----- nvinfo : EIATTR_REGCOUNT
	.align		4
        /*0000*/ 	.byte	0x04, 0x2f
        /*0002*/ 	.short	(.L_3 - .L_2)
	.align		4
.L_2:
        /*0004*/ 	.word	index@(triton_poi_fused__native_batch_norm_legit_no_training_relu_5)
        /*0008*/ 	.word	0x00000026


	//----- nvinfo : EIATTR_MIN_STACK_SIZE
	.align		4
.L_3:
        /*000c*/ 	.byte	0x04, 0x12
        /*000e*/ 	.short	(.L_5 - .L_4)
	.align		4
.L_4:
        /*0010*/ 	.word	index@(triton_poi_fused__native_batch_norm_legit_no_training_relu_5)
        /*0014*/ 	.word	0x00000000


	//----- nvinfo : EIATTR_FRAME_SIZE
	.align		4
.L_5:
        /*0018*/ 	.byte	0x04, 0x11
        /*001a*/ 	.short	(.L_7 - .L_6)
	.align		4
.L_6:
        /*001c*/ 	.word	index@(triton_poi_fused__native_batch_norm_legit_no_training_relu_5)
        /*0020*/ 	.word	0x00000000


	//----- nvinfo : EIATTR_MIN_STACK_SIZE
	.align		4
.L_7:
        /*0024*/ 	.byte	0x04, 0x12
        /*0026*/ 	.short	(.L_9 - .L_8)
	.align		4
.L_8:
        /*0028*/ 	.word	index@(triton_poi_fused__native_batch_norm_legit_no_training_relu_5)
        /*002c*/ 	.word	0x00000000
.L_9:


//--------------------- .nv.info.triton_poi_fused__native_batch_norm_legit_no_training_relu_5 --------------------------
	.section	.nv.info.triton_poi_fused__native_batch_norm_legit_no_training_relu_5,"",@"SHT_CUDA_INFO"
	.sectionflags	@""
	.align	4


	//----- nvinfo : EIATTR_CUDA_API_VERSION
	.align		4
        /*0000*/ 	.byte	0x04, 0x37
        /*0002*/ 	.short	(.L_11 - .L_10)
.L_10:
        /*0004*/ 	.word	0x0000007c


	//----- nvinfo : EIATTR_KPARAM_INFO
	.align		4
.L_11:
        /*0008*/ 	.byte	0x04, 0x17
        /*000a*/ 	.short	(.L_13 - .L_12)
.L_12:
        /*000c*/ 	.word	0x00000000
        /*0010*/ 	.short	0x0006
        /*0012*/ 	.short	0x0030
        /*0014*/ 	.byte	0x00, 0xf0, 0x11, 0x00


	//----- nvinfo : EIATTR_KPARAM_INFO
	.align		4
.L_13:
        /*0018*/ 	.byte	0x04, 0x17
        /*001a*/ 	.short	(.L_15 - .L_14)
.L_14:
        /*001c*/ 	.word	0x00000000
        /*0020*/ 	.short	0x0005
        /*0022*/ 	.short	0x0028
        /*0024*/ 	.byte	0x00, 0xf4, 0x21, 0x00


	//----- nvinfo : EIATTR_KPARAM_INFO
	.align		4
.L_15:
        /*0028*/ 	.byte	0x04, 0x17
        /*002a*/ 	.short	(.L_17 - .L_16)
.L_16:
        /*002c*/ 	.word	0x00000000
        /*0030*/ 	.short	0x0004
        /*0032*/ 	.short	0x0020
        /*0034*/ 	.byte	0x00, 0xf4, 0x21, 0x00


	//----- nvinfo : EIATTR_KPARAM_INFO
	.align		4
.L_17:
        /*0038*/ 	.byte	0x04, 0x17
        /*003a*/ 	.short	(.L_19 - .L_18)
.L_18:
        /*003c*/ 	.word	0x00000000
        /*0040*/ 	.short	0x0003
        /*0042*/ 	.short	0x0018
        /*0044*/ 	.byte	0x00, 0xf4, 0x21, 0x00


	//----- nvinfo : EIATTR_KPARAM_INFO
	.align		4
.L_19:
        /*0048*/ 	.byte	0x04, 0x17
        /*004a*/ 	.short	(.L_21 - .L_20)
.L_20:
        /*004c*/ 	.word	0x00000000
        /*0050*/ 	.short	0x0002
        /*0052*/ 	.short	0x0010
        /*0054*/ 	.byte	0x00, 0xf4, 0x21, 0x00


	//----- nvinfo : EIATTR_KPARAM_INFO
	.align		4
.L_21:
        /*0058*/ 	.byte	0x04, 0x17
        /*005a*/ 	.short	(.L_23 - .L_22)
.L_22:
        /*005c*/ 	.word	0x00000000
        /*0060*/ 	.short	0x0001
        /*0062*/ 	.short	0x0008
        /*0064*/ 	.byte	0x00, 0xf4, 0x21, 0x00


	//----- nvinfo : EIATTR_KPARAM_INFO
	.align		4
.L_23:
        /*0068*/ 	.byte	0x04, 0x17
        /*006a*/ 	.short	(.L_25 - .L_24)
.L_24:
        /*006c*/ 	.word	0x00000000
        /*0070*/ 	.short	0x0000
        /*0072*/ 	.short	0x0000
        /*0074*/ 	.byte	0x00, 0xf4, 0x21, 0x00


	//----- nvinfo : EIATTR_SPARSE_MMA_MASK
	.align		4
.L_25:
        /*0078*/ 	.byte	0x03, 0x50
        /*007a*/ 	.short	0x0000


	//----- nvinfo : EIATTR_MAXREG_COUNT
	.align		4
        /*007c*/ 	.byte	0x03, 0x1b
        /*007e*/ 	.short	0x00ff


	//----- nvinfo : EIATTR_EXIT_INSTR_OFFSETS
	.align		4
        /*0080*/ 	.byte	0x04, 0x1c
        /*0082*/ 	.short	(.L_27 - .L_26)


	//   ....[0]....
.L_26:
        /*0084*/ 	.word	0x00000a70


	//----- nvinfo : EIATTR_REQNTID
	.align		4
.L_27:
        /*0088*/ 	.byte	0x04, 0x10
        /*008a*/ 	.short	(.L_29 - .L_28)
.L_28:
        /*008c*/ 	.word	0x00000080
        /*0090*/ 	.word	0x00000001
        /*0094*/ 	.word	0x00000001


	//----- nvinfo : EIATTR_CBANK_PARAM_SIZE
	.align		4
.L_29:
        /*0098*/ 	.byte	0x03, 0x19
        /*009a*/ 	.short	0x0034


	//----- nvinfo : EIATTR_PARAM_CBANK
	.align		4
        /*009c*/ 	.byte	0x04, 0x0a
        /*009e*/ 	.short	(.L_31 - .L_30)
	.align		4
.L_30:
        /*00a0*/ 	.word	index@(.nv.constant0.triton_poi_fused__native_batch_norm_legit_no_training_relu_5)
        /*00a4*/ 	.short	0x0210
        /*00a6*/ 	.short	0x0034


	//----- nvinfo : EIATTR_SW_WAR
	.align		4
.L_31:
        /*00a8*/ 	.byte	0x04, 0x36
        /*00aa*/ 	.short	(.L_33 - .L_32)
.L_32:
        /*00ac*/ 	.word	0x00000008
.L_33:


//--------------------- .nv.callgraph             --------------------------
	.section	.nv.callgraph,"",@"SHT_CUDA_CALLGRAPH"
	.align	4
	.sectionentsize	8
	.align		4
        /*0000*/ 	.word	0x00000000
	.align		4
        /*0004*/ 	.word	0xffffffff
	.align		4
        /*0008*/ 	.word	0x00000000
	.align		4
        /*000c*/ 	.word	0xfffffffe
	.align		4
        /*0010*/ 	.word	0x00000000
	.align		4
        /*0014*/ 	.word	0xfffffffd
	.align		4
        /*0018*/ 	.word	0x00000000
	.align		4
        /*001c*/ 	.word	0xfffffffc


//--------------------- .nv.constant4             --------------------------
	.section	.nv.constant4,"a",@progbits
	.align	8
	.align		8
.nv.constant4:
        /*0000*/ 	.dword	_$_str
	.align		8
        /*0008*/ 	.dword	_$_str_$_2


//--------------------- .text.triton_poi_fused__native_batch_norm_legit_no_training_relu_5 --------------------------
	.section	.text.triton_poi_fused__native_batch_norm_legit_no_training_relu_5,"ax",@progbits
	.align	128
        .global         triton_poi_fused__native_batch_norm_legit_no_training_relu_5
        .type           triton_poi_fused__native_batch_norm_legit_no_training_relu_5,@function
        .size           triton_poi_fused__native_batch_norm_legit_no_training_relu_5,(.L_x_1 - triton_poi_fused__native_batch_norm_legit_no_training_relu_5)
        .other          triton_poi_fused__native_batch_norm_legit_no_training_relu_5,@"STO_CUDA_ENTRY STV_DEFAULT"
triton_poi_fused__native_batch_norm_legit_no_training_relu_5:
.text.triton_poi_fused__native_batch_norm_legit_no_training_relu_5:
[----:B------:R-:W-:Y:S01]  /*0000*/  LDC R1, c[0x0][0x28] ;  /* 0x00000a00ff017b82 */ /* 0x000fe20000000800 */
[----:B------:R-:W1:Y:S01]  /*0010*/  S2R R0, SR_TID.X ;  /* 0x0000000000007919 */ /* 0x000e620000002100 */
[----:B------:R-:W-:-:S06]  /*0020*/  HFMA2.MMA R32, -RZ, RZ, 0, 0 ;  /* 0x00000000ff207435 */ /* 0x000fcc00000001ff */
[----:B------:R-:W2:Y:S01]  /*0030*/  LDC.64 R18, c[0x0][0x220] ;  /* 0x00008800ff127b82 */ /* 0x000ea20000000a00 */
[----:B------:R-:W-:Y:S01]  /*0040*/  ULDC.64 UR4, c[0x0][0x208] ;  /* 0x0000820000047ab9 */ /* 0x000fe20000000a00 */
[----:B------:R-:W3:Y:S06]  /*0050*/  S2R R33, SR_CTAID.X ;  /* 0x0000000000217919 */ /* 0x000eec0000002500 */
[----:B------:R-:W4:Y:S08]  /*0060*/  LDC.64 R22, c[0x0][0x218] ;  /* 0x00008600ff167b82 */ /* 0x000f300000000a00 */
[----:B------:R-:W5:Y:S01]  /*0070*/  LDC.64 R20, c[0x0][0x210] ;  /* 0x00008400ff147b82 */ /* 0x000f620000000a00 */
[----:B-1----:R-:W-:-:S04]  /*0080*/  SHF.L.U32 R0, R0, 0x2, RZ ;  /* 0x0000000200007819 */ /* 0x002fc800000006ff */
[----:B------:R-:W-:-:S04]  /*0090*/  LOP3.LUT R0, R0, 0x1fc, RZ, 0xc0, !PT ;  /* 0x000001fc00007812 */ /* 0x000fc800078ec0ff */
[----:B---3--:R-:W-:-:S05]  /*00a0*/  LEA R33, R33, R0, 0xa ;  /* 0x0000000021217211 */ /* 0x008fca00078e50ff */
[----:B------:R-:W-:-:S05]  /*00b0*/  IMAD.HI R0, R33, -0x6db6db6d, R32 ;  /* 0x9249249321007827 */ /* 0x000fca00078e0220 */
[----:B------:R-:W-:-:S04]  /*00c0*/  SHF.R.U32.HI R3, RZ, 0x1f, R0 ;  /* 0x0000001fff037819 */ /* 0x000fc80000011600 */
[----:B------:R-:W-:-:S05]  /*00d0*/  LEA.HI.SX32 R3, R0, R3, 0x19 ;  /* 0x0000000300037211 */ /* 0x000fca00078fcaff */
[----:B------:R-:W-:-:S04]  /*00e0*/  IMAD R3, R3, -0xe0, R33 ;  /* 0xffffff2003037824 */ /* 0x000fc800078e0221 */
[----:B--2---:R-:W-:-:S06]  /*00f0*/  IMAD.WIDE R12, R3, 0x4, R18 ;  /* 0x00000004030c7825 */ /* 0x004fcc00078e0212 */
[----:B------:R-:W2:Y:S01]  /*0100*/  LDG.E.EL.128 R12, desc[UR4][R12.64] ;  /* 0x000000040c0c7981 */ /* 0x000ea2000c2e1d00 */
[----:B------:R-:W-:Y:S01]  /*0110*/  IADD3 R17, R33, 0x200, RZ ;  /* 0x0000020021117810 */ /* 0x000fe20007ffe0ff */
[----:B----4-:R-:W-:Y:S01]  /*0120*/  IMAD.WIDE R8, R3, 0x4, R22 ;  /* 0x0000000403087825 */ /* 0x010fe200078e0216 */
[----:B------:R-:W-:-:S03]  /*0130*/  MOV R16, RZ ;  /* 0x000000ff00107202 */ /* 0x000fc60000000f00 */
[----:B-----5:R-:W-:Y:S02]  /*0140*/  IMAD.WIDE R20, R33, 0x4, R20 ;  /* 0x0000000421147825 */ /* 0x020fe400078e0214 */
[----:B------:R-:W3:Y:S02]  /*0150*/  LDG.E.EL.128 R8, desc[UR4][R8.64] ;  /* 0x0000000408087981 */ /* 0x000ee4000c2e1d00 */
[----:B------:R-:W-:Y:S02]  /*0160*/  IMAD.HI R0, R17, -0x6db6db6d, R16 ;  /* 0x9249249311007827 */ /* 0x000fe400078e0210 */
[----:B------:R-:W3:Y:S03]  /*0170*/  LDG.E.128 R4, desc[UR4][R20.64] ;  /* 0x0000000414047981 */ /* 0x000ee6000c1e1d00 */
[----:B------:R-:W-:Y:S01]  /*0180*/  SHF.R.U32.HI R25, RZ, 0x1f, R0 ;  /* 0x0000001fff197819 */ /* 0x000fe20000011600 */
[----:B------:R-:W4:Y:S03]  /*0190*/  LDG.E.128 R28, desc[UR4][R20.64+0x800] ;  /* 0x00080004141c7981 */ /* 0x000f26000c1e1d00 */
[----:B------:R-:W-:-:S05]  /*01a0*/  LEA.HI.SX32 R16, R0, R25, 0x19 ;  /* 0x0000001900107211 */ /* 0x000fca00078fcaff */
[----:B------:R-:W-:-:S04]  /*01b0*/  IMAD R16, R16, -0xe0, R17 ;  /* 0xffffff2010107824 */ /* 0x000fc800078e0211 */
[----:B------:R-:W-:Y:S01]  /*01c0*/  IMAD.WIDE R24, R16, 0x4, R22 ;  /* 0x0000000410187825 */ /* 0x000fe200078e0216 */
[----:B------:R-:W-:Y:S01]  /*01d0*/  HFMA2.MMA R0, -RZ, RZ, 1.625, 0 ;  /* 0x3e800000ff007435 */ /* 0x000fe200000001ff */
[----:B------:R-:W1:Y:S04]  /*01e0*/  LDC.64 R22, c[0x0][0x228] ;  /* 0x00008a00ff167b82 */ /* 0x000e680000000a00 */
[----:B------:R-:W4:Y:S01]  /*01f0*/  LDG.E.EL.128 R24, desc[UR4][R24.64] ;  /* 0x0000000418187981 */ /* 0x000f22000c2e1d00 */
[----:B-1----:R-:W-:-:S04]  /*0200*/  IMAD.WIDE R34, R3, 0x4, R22 ;  /* 0x0000000403227825 */ /* 0x002fc800078e0216 */
[----:B--2---:R-:W-:Y:S01]  /*0210*/  FADD R2, R12, 9.9999997473787516356e-06 ;  /* 0x3727c5ac0c027421 */ /* 0x004fe20000000000 */
[----:B------:R-:W-:-:S05]  /*0220*/  FADD R17, R13, 9.9999997473787516356e-06 ;  /* 0x3727c5ac0d117421 */ /* 0x000fca0000000000 */
[----:B------:R-:W1:Y:S01]  /*0230*/  MUFU.SQRT R2, R2 ;  /* 0x0000000200027308 */ /* 0x000e620000002000 */
[----:B------:R-:W-:Y:S01]  /*0240*/  FADD R14, R14, 9.9999997473787516356e-06 ;  /* 0x3727c5ac0e0e7421 */ /* 0x000fe20000000000 */
[----:B------:R-:W-:-:S06]  /*0250*/  FADD R15, R15, 9.9999997473787516356e-06 ;  /* 0x3727c5ac0f0f7421 */ /* 0x000fcc0000000000 */
[----:B------:R-:W2:Y:S08]  /*0260*/  MUFU.SQRT R17, R17 ;  /* 0x0000001100117308 */ /* 0x000eb00000002000 */
[----:B------:R-:W5:Y:S01]  /*0270*/  MUFU.SQRT R12, R14 ;  /* 0x0000000e000c7308 */ /* 0x000f620000002000 */
[----:B-1----:R-:W-:-:S07]  /*0280*/  FSETP.GT.AND P6, PT, R2, 8.50705917302346158658e+37, PT ;  /* 0x7e8000000200780b */ /* 0x002fce0003fc4000 */
[----:B------:R-:W1:Y:S01]  /*0290*/  MUFU.SQRT R13, R15 ;  /* 0x0000000f000d7308 */ /* 0x000e620000002000 */
[----:B------:R-:W-:Y:S02]  /*02a0*/  FSETP.GEU.AND P4, PT, R2, 1.175494350822287508e-38, PT ;  /* 0x008000000200780b */ /* 0x000fe40003f8e000 */
[C---:B--2---:R-:W-:Y:S02]  /*02b0*/  FSETP.GT.AND P5, PT, R17.reuse, 8.50705917302346158658e+37, PT ;  /* 0x7e8000001100780b */ /* 0x044fe40003fa4000 */
[----:B------:R-:W-:Y:S02]  /*02c0*/  FSETP.GEU.AND P3, PT, R17, 1.175494350822287508e-38, PT ;  /* 0x008000001100780b */ /* 0x000fe40003f6e000 */
[----:B-----5:R-:W-:Y:S01]  /*02d0*/  FSETP.GT.AND P2, PT, R12, 8.50705917302346158658e+37, PT ;  /* 0x7e8000000c00780b */ /* 0x020fe20003f44000 */
[----:B------:R-:W-:Y:S01]  /*02e0*/  @P6 FMUL R2, R2, 0.25 ;  /* 0x3e80000002026820 */ /* 0x000fe20000400000 */
[----:B---3--:R-:W-:Y:S01]  /*02f0*/  FADD R4, R4, -R8 ;  /* 0x8000000804047221 */ /* 0x008fe20000000000 */
[----:B------:R-:W-:-:S02]  /*0300*/  FSETP.GEU.AND P0, PT, R12, 1.175494350822287508e-38, PT ;  /* 0x008000000c00780b */ /* 0x000fc40003f0e000 */
[----:B------:R-:W-:Y:S02]  /*0310*/  FSEL R8, R0, 1, P6 ;  /* 0x3f80000000087808 */ /* 0x000fe40003000000 */
[C---:B-1----:R-:W-:Y:S01]  /*0320*/  FSETP.GT.AND P1, PT, R13.reuse, 8.50705917302346158658e+37, PT ;  /* 0x7e8000000d00780b */ /* 0x042fe20003f24000 */
[----:B------:R-:W-:Y:S01]  /*0330*/  @!P4 FMUL R2, R2, 16777216 ;  /* 0x4b8000000202c820 */ /* 0x000fe20000400000 */
[----:B------:R-:W-:Y:S01]  /*0340*/  FSETP.GEU.AND P6, PT, R13, 1.175494350822287508e-38, PT ;  /* 0x008000000d00780b */ /* 0x000fe20003fce000 */
[----:B------:R-:W-:Y:S01]  /*0350*/  FADD R5, R5, -R9 ;  /* 0x8000000905057221 */ /* 0x000fe20000000000 */
[----:B------:R-:W-:Y:S01]  /*0360*/  @P5 FMUL R17, R17, 0.25 ;  /* 0x3e80000011115820 */ /* 0x000fe20000400000 */
[----:B------:R-:W1:Y:S01]  /*0370*/  MUFU.RCP R9, R2 ;  /* 0x0000000200097308 */ /* 0x000e620000001000 */
[----:B----4-:R-:W-:Y:S01]  /*0380*/  FADD R24, R28, -R24 ;  /* 0x800000181c187221 */ /* 0x010fe20000000000 */
[----:B------:R-:W-:Y:S01]  /*0390*/  FADD R25, R29, -R25 ;  /* 0x800000191d197221 */ /* 0x000fe20000000000 */
[----:B------:R-:W-:Y:S01]  /*03a0*/  @P2 FMUL R12, R12, 0.25 ;  /* 0x3e8000000c0c2820 */ /* 0x000fe20000400000 */
[----:B------:R-:W2:Y:S01]  /*03b0*/  LDC.64 R28, c[0x0][0x230] ;  /* 0x00008c00ff1c7b82 */ /* 0x000ea20000000a00 */
[----:B------:R-:W-:-:S03]  /*03c0*/  @!P3 FMUL R17, R17, 16777216 ;  /* 0x4b8000001111b820 */ /* 0x000fc60000400000 */
[----:B------:R-:W-:Y:S01]  /*03d0*/  @P1 FMUL R13, R13, 0.25 ;  /* 0x3e8000000d0d1820 */ /* 0x000fe20000400000 */
[----:B------:R-:W-:Y:S01]  /*03e0*/  @!P0 FMUL R12, R12, 16777216 ;  /* 0x4b8000000c0c8820 */ /* 0x000fe20000400000 */
[----:B------:R-:W-:Y:S01]  /*03f0*/  FADD R7, R7, -R11 ;  /* 0x8000000b07077221 */ /* 0x000fe20000000000 */
[----:B------:R-:W3:Y:S01]  /*0400*/  MUFU.RCP R17, R17 ;  /* 0x0000001100117308 */ /* 0x000ee20000001000 */
[----:B------:R-:W-:Y:S01]  /*0410*/  @!P6 FMUL R13, R13, 16777216 ;  /* 0x4b8000000d0de820 */ /* 0x000fe20000400000 */
[----:B------:R-:W-:Y:S01]  /*0420*/  @!P4 FMUL R8, R8, 16777216 ;  /* 0x4b8000000808c820 */ /* 0x000fe20000400000 */
[----:B------:R-:W-:-:S05]  /*0430*/  FSEL R20, R0, 1, P5 ;  /* 0x3f80000000147808 */ /* 0x000fca0002800000 */
[----:B------:R-:W4:Y:S01]  /*0440*/  MUFU.RCP R11, R12 ;  /* 0x0000000c000b7308 */ /* 0x000f220000001000 */
[----:B-1----:R-:W-:Y:S01]  /*0450*/  FMUL R9, R9, R8 ;  /* 0x0000000809097220 */ /* 0x002fe20000400000 */
[----:B------:R-:W-:-:S06]  /*0460*/  FSEL R8, R0, 1, P2 ;  /* 0x3f80000000087808 */ /* 0x000fcc0001000000 */
[----:B------:R-:W1:Y:S01]  /*0470*/  MUFU.RCP R2, R13 ;  /* 0x0000000d00027308 */ /* 0x000e620000001000 */
[----:B------:R-:W-:Y:S01]  /*0480*/  FSEL R15, R0, 1, P1 ;  /* 0x3f800000000f7808 */ /* 0x000fe20000800000 */
[----:B------:R-:W-:Y:S01]  /*0490*/  @!P3 FMUL R20, R20, 16777216 ;  /* 0x4b8000001414b820 */ /* 0x000fe20000400000 */
[----:B------:R-:W-:-:S03]  /*04a0*/  @!P0 FMUL R8, R8, 16777216 ;  /* 0x4b80000008088820 */ /* 0x000fc60000400000 */
[----:B------:R-:W-:Y:S01]  /*04b0*/  @!P6 FMUL R15, R15, 16777216 ;  /* 0x4b8000000f0fe820 */ /* 0x000fe20000400000 */
[----:B---3--:R-:W-:Y:S01]  /*04c0*/  FMUL R20, R17, R20 ;  /* 0x0000001411147220 */ /* 0x008fe20000400000 */
[----:B----4-:R-:W-:Y:S01]  /*04d0*/  FMUL R11, R11, R8 ;  /* 0x000000080b0b7220 */ /* 0x010fe20000400000 */
[----:B------:R-:W-:Y:S01]  /*04e0*/  FMUL R17, R9, R4 ;  /* 0x0000000409117220 */ /* 0x000fe20000400000 */
[----:B------:R-:W-:Y:S01]  /*04f0*/  FADD R6, R6, -R10 ;  /* 0x8000000a06067221 */ /* 0x000fe20000000000 */
[----:B--2---:R-:W-:-:S04]  /*0500*/  IMAD.WIDE R8, R3, 0x4, R28 ;  /* 0x0000000403087825 */ /* 0x004fc800078e021c */
[----:B-1----:R-:W-:Y:S01]  /*0510*/  FMUL R2, R2, R15 ;  /* 0x0000000f02027220 */ /* 0x002fe20000400000 */
[----:B------:R-:W-:Y:S01]  /*0520*/  FMUL R20, R20, R5 ;  /* 0x0000000514147220 */ /* 0x000fe20000400000 */
[----:B------:R-:W-:Y:S02]  /*0530*/  FMUL R3, R11, R6 ;  /* 0x000000060b037220 */ /* 0x000fe40000400000 */
[----:B------:R-:W-:Y:S01]  /*0540*/  FMUL R2, R2, R7 ;  /* 0x0000000702027220 */ /* 0x000fe20000400000 */
[----:B------:R-:W2:Y:S04]  /*0550*/  LDG.E.EL.128 R8, desc[UR4][R8.64] ;  /* 0x0000000408087981 */ /* 0x000ea8000c2e1d00 */
[----:B------:R-:W2:Y:S01]  /*0560*/  LDG.E.EL.128 R4, desc[UR4][R34.64] ;  /* 0x0000000422047981 */ /* 0x000ea2000c2e1d00 */
[----:B------:R-:W-:-:S06]  /*0570*/  IMAD.WIDE R12, R16, 0x4, R18 ;  /* 0x00000004100c7825 */ /* 0x000fcc00078e0212 */
[----:B------:R-:W3:Y:S01]  /*0580*/  LDG.E.EL.128 R12, desc[UR4][R12.64] ;  /* 0x000000040c0c7981 */ /* 0x000ee2000c2e1d00 */
[----:B------:R-:W-:-:S04]  /*0590*/  IMAD.WIDE R18, R16, 0x4, R22 ;  /* 0x0000000410127825 */ /* 0x000fc800078e0216 */
[----:B------:R-:W-:-:S04]  /*05a0*/  IMAD.WIDE R22, R16, 0x4, R28 ;  /* 0x0000000410167825 */ /* 0x000fc800078e021c */
[----:B--2---:R-:W-:Y:S01]  /*05b0*/  FFMA R4, R4, R17, R8 ;  /* 0x0000001104047223 */ /* 0x004fe20000000008 */
[----:B------:R-:W-:Y:S01]  /*05c0*/  FFMA R5, R5, R20, R9 ;  /* 0x0000001405057223 */ /* 0x000fe20000000009 */
[----:B------:R-:W2:Y:S04]  /*05d0*/  LDG.E.EL.128 R16, desc[UR4][R18.64] ;  /* 0x0000000412107981 */ /* 0x000ea8000c2e1d00 */
[----:B------:R-:W2:Y:S01]  /*05e0*/  LDG.E.EL.128 R20, desc[UR4][R22.64] ;  /* 0x0000000416147981 */ /* 0x000ea2000c2e1d00 */
[----:B------:R-:W-:Y:S01]  /*05f0*/  FFMA R3, R6, R3, R10 ;  /* 0x0000000306037223 */ /* 0x000fe2000000000a */
[----:B---3--:R-:W-:-:S06]  /*0600*/  FADD R6, R12, 9.9999997473787516356e-06 ;  /* 0x3727c5ac0c067421 */ /* 0x008fcc0000000000 */
[----:B------:R-:W1:Y:S01]  /*0610*/  MUFU.SQRT R6, R6 ;  /* 0x0000000600067308 */ /* 0x000e620000002000 */
[----:B------:R-:W-:Y:S01]  /*0620*/  FADD R14, R14, 9.9999997473787516356e-06 ;  /* 0x3727c5ac0e0e7421 */ /* 0x000fe20000000000 */
[----:B------:R-:W-:Y:S01]  /*0630*/  FADD R13, R13, 9.9999997473787516356e-06 ;  /* 0x3727c5ac0d0d7421 */ /* 0x000fe20000000000 */
[----:B------:R-:W-:-:S05]  /*0640*/  FADD R15, R15, 9.9999997473787516356e-06 ;  /* 0x3727c5ac0f0f7421 */ /* 0x000fca0000000000 */
[----:B------:R-:W3:Y:S08]  /*0650*/  MUFU.SQRT R9, R14 ;  /* 0x0000000e00097308 */ /* 0x000ef00000002000 */
[----:B------:R-:W4:Y:S01]  /*0660*/  MUFU.SQRT R8, R13 ;  /* 0x0000000d00087308 */ /* 0x000f220000002000 */
[C---:B-1----:R-:W-:Y:S02]  /*0670*/  FSETP.GT.AND P6, PT, R6.reuse, 8.50705917302346158658e+37, PT ;  /* 0x7e8000000600780b */ /* 0x042fe40003fc4000 */
[----:B------:R-:W-:-:S05]  /*0680*/  FSETP.GEU.AND P5, PT, R6, 1.175494350822287508e-38, PT ;  /* 0x008000000600780b */ /* 0x000fca0003fae000 */
[----:B------:R-:W1:Y:S01]  /*0690*/  MUFU.SQRT R10, R15 ;  /* 0x0000000f000a7308 */ /* 0x000e620000002000 */
[----:B---3--:R-:W-:Y:S01]  /*06a0*/  FSETP.GT.AND P2, PT, R9, 8.50705917302346158658e+37, PT ;  /* 0x7e8000000900780b */ /* 0x008fe20003f44000 */
[----:B------:R-:W-:Y:S01]  /*06b0*/  FFMA R2, R7, R2, R11 ;  /* 0x0000000207027223 */ /* 0x000fe2000000000b */
[----:B------:R-:W-:-:S03]  /*06c0*/  FSETP.GEU.AND P0, PT, R9, 1.175494350822287508e-38, PT ;  /* 0x008000000900780b */ /* 0x000fc60003f0e000 */
[----:B------:R-:W-:Y:S01]  /*06d0*/  @P6 FMUL R6, R6, 0.25 ;  /* 0x3e80000006066820 */ /* 0x000fe20000400000 */
[C---:B----4-:R-:W-:Y:S02]  /*06e0*/  FSETP.GT.AND P4, PT, R8.reuse, 8.50705917302346158658e+37, PT ;  /* 0x7e8000000800780b */ /* 0x050fe40003f84000 */
[----:B------:R-:W-:Y:S01]  /*06f0*/  FSETP.GEU.AND P3, PT, R8, 1.175494350822287508e-38, PT ;  /* 0x008000000800780b */ /* 0x000fe20003f6e000 */
[----:B------:R-:W-:Y:S01]  /*0700*/  @!P5 FMUL R6, R6, 16777216 ;  /* 0x4b8000000606d820 */ /* 0x000fe20000400000 */
[----:B------:R-:W-:Y:S02]  /*0710*/  FSEL R7, R0, 1, P6 ;  /* 0x3f80000000077808 */ /* 0x000fe40003000000 */
[C---:B-1----:R-:W-:Y:S02]  /*0720*/  FSETP.GT.AND P1, PT, R10.reuse, 8.50705917302346158658e+37, PT ;  /* 0x7e8000000a00780b */ /* 0x042fe40003f24000 */
[----:B------:R-:W-:Y:S01]  /*0730*/  FSETP.GEU.AND P6, PT, R10, 1.175494350822287508e-38, PT ;  /* 0x008000000a00780b */ /* 0x000fe20003fce000 */
[----:B------:R-:W1:Y:S01]  /*0740*/  MUFU.RCP R6, R6 ;  /* 0x0000000600067308 */ /* 0x000e620000001000 */
[----:B------:R-:W-:-:S03]  /*0750*/  @P2 FMUL R9, R9, 0.25 ;  /* 0x3e80000009092820 */ /* 0x000fc60000400000 */
[----:B------:R-:W-:Y:S01]  /*0760*/  @P4 FMUL R8, R8, 0.25 ;  /* 0x3e80000008084820 */ /* 0x000fe20000400000 */
[----:B------:R-:W-:-:S03]  /*0770*/  @!P0 FMUL R9, R9, 16777216 ;  /* 0x4b80000009098820 */ /* 0x000fc60000400000 */
[----:B------:R-:W-:Y:S02]  /*0780*/  @!P3 FMUL R8, R8, 16777216 ;  /* 0x4b8000000808b820 */ /* 0x000fe40000400000 */
[----:B------:R-:W-:Y:S01]  /*0790*/  @P1 FMUL R10, R10, 0.25 ;  /* 0x3e8000000a0a1820 */ /* 0x000fe20000400000 */
[----:B------:R-:W-:-:S03]  /*07a0*/  @!P5 FMUL R7, R7, 16777216 ;  /* 0x4b8000000707d820 */ /* 0x000fc60000400000 */
[----:B------:R-:W-:Y:S01]  /*07b0*/  @!P6 FMUL R10, R10, 16777216 ;  /* 0x4b8000000a0ae820 */ /* 0x000fe20000400000 */
[----:B------:R-:W3:Y:S01]  /*07c0*/  MUFU.RCP R9, R9 ;  /* 0x0000000900097308 */ /* 0x000ee20000001000 */
[----:B-1----:R-:W-:Y:S01]  /*07d0*/  FMUL R11, R6, R7 ;  /* 0x00000007060b7220 */ /* 0x002fe20000400000 */
[C---:B------:R-:W-:Y:S01]  /*07e0*/  FSEL R12, R0.reuse, 1, P2 ;  /* 0x3f800000000c7808 */ /* 0x040fe20001000000 */
[----:B------:R-:W1:Y:S05]  /*07f0*/  LDC.64 R6, c[0x0][0x238] ;  /* 0x00008e00ff067b82 */ /* 0x000e6a0000000a00 */
[----:B------:R-:W4:Y:S01]  /*0800*/  MUFU.RCP R8, R8 ;  /* 0x0000000800087308 */ /* 0x000f220000001000 */
[----:B------:R-:W-:-:S07]  /*0810*/  FSEL R13, R0, 1, P4 ;  /* 0x3f800000000d7808 */ /* 0x000fce0002000000 */
[----:B------:R-:W5:Y:S01]  /*0820*/  MUFU.RCP R10, R10 ;  /* 0x0000000a000a7308 */ /* 0x000f620000001000 */
[----:B------:R-:W-:Y:S01]  /*0830*/  FSEL R15, R0, 1, P1 ;  /* 0x3f800000000f7808 */ /* 0x000fe20000800000 */
[----:B------:R-:W-:Y:S01]  /*0840*/  @!P0 FMUL R12, R12, 16777216 ;  /* 0x4b8000000c0c8820 */ /* 0x000fe20000400000 */
[----:B------:R-:W-:Y:S01]  /*0850*/  @!P3 FMUL R13, R13, 16777216 ;  /* 0x4b8000000d0db820 */ /* 0x000fe20000400000 */
[----:B------:R-:W-:Y:S02]  /*0860*/  FADD R26, R30, -R26 ;  /* 0x8000001a1e1a7221 */ /* 0x000fe40000000000 */
[----:B------:R-:W-:Y:S01]  /*0870*/  @!P6 FMUL R15, R15, 16777216 ;  /* 0x4b8000000f0fe820 */ /* 0x000fe20000400000 */
[----:B---3--:R-:W-:Y:S01]  /*0880*/  FMUL R9, R9, R12 ;  /* 0x0000000c09097220 */ /* 0x008fe20000400000 */
[----:B----4-:R-:W-:Y:S01]  /*0890*/  FMUL R8, R8, R13 ;  /* 0x0000000d08087220 */ /* 0x010fe20000400000 */
[----:B------:R-:W-:Y:S02]  /*08a0*/  FADD R27, R31, -R27 ;  /* 0x8000001b1f1b7221 */ /* 0x000fe40000000000 */
[----:B------:R-:W-:Y:S01]  /*08b0*/  FMUL R9, R9, R26 ;  /* 0x0000001a09097220 */ /* 0x000fe20000400000 */
[----:B------:R-:W-:Y:S01]  /*08c0*/  FMUL R8, R8, R25 ;  /* 0x0000001908087220 */ /* 0x000fe20000400000 */
[----:B-----5:R-:W-:Y:S01]  /*08d0*/  FMUL R0, R10, R15 ;  /* 0x0000000f0a007220 */ /* 0x020fe20000400000 */
[----:B------:R-:W-:-:S03]  /*08e0*/  FMUL R11, R11, R24 ;  /* 0x000000180b0b7220 */ /* 0x000fc60000400000 */
[----:B------:R-:W-:Y:S01]  /*08f0*/  FMUL R0, R0, R27 ;  /* 0x0000001b00007220 */ /* 0x000fe20000400000 */
[C---:B------:R-:W-:Y:S01]  /*0900*/  FSETP.GEU.AND P6, PT, R2.reuse, RZ, PT ;  /* 0x000000ff0200720b */ /* 0x040fe20003fce000 */
[----:B-1----:R-:W-:Y:S01]  /*0910*/  IMAD.WIDE R32, R33, 0x4, R6 ;  /* 0x0000000421207825 */ /* 0x002fe200078e0206 */
[----:B------:R-:W-:Y:S02]  /*0920*/  FSETP.GEU.AND P0, PT, R3, RZ, PT ;  /* 0x000000ff0300720b */ /* 0x000fe40003f0e000 */
[----:B------:R-:W-:Y:S02]  /*0930*/  SEL R7, R2, RZ, P6 ;  /* 0x000000ff02077207 */ /* 0x000fe40003000000 */
[----:B------:R-:W-:Y:S02]  /*0940*/  FSETP.GEU.AND P1, PT, R5, RZ, PT ;  /* 0x000000ff0500720b */ /* 0x000fe40003f2e000 */
[----:B------:R-:W-:Y:S02]  /*0950*/  FSETP.GEU.AND P2, PT, R4, RZ, PT ;  /* 0x000000ff0400720b */ /* 0x000fe40003f4e000 */
[----:B------:R-:W-:-:S02]  /*0960*/  SEL R6, R3, RZ, P0 ;  /* 0x000000ff03067207 */ /* 0x000fc40000000000 */
[----:B------:R-:W-:Y:S02]  /*0970*/  SEL R5, R5, RZ, P1 ;  /* 0x000000ff05057207 */ /* 0x000fe40000800000 */
[----:B------:R-:W-:-:S05]  /*0980*/  SEL R4, R4, RZ, P2 ;  /* 0x000000ff04047207 */ /* 0x000fca0001000000 */
[----:B------:R-:W-:Y:S01]  /*0990*/  STG.E.128 desc[UR4][R32.64], R4 ;  /* 0x0000000420007986 */ /* 0x000fe2000c101d04 */
[----:B--2---:R-:W-:Y:S01]  /*09a0*/  FFMA R9, R18, R9, R22 ;  /* 0x0000000912097223 */ /* 0x004fe20000000016 */
[----:B------:R-:W-:Y:S01]  /*09b0*/  FFMA R8, R17, R8, R21 ;  /* 0x0000000811087223 */ /* 0x000fe20000000015 */
[----:B------:R-:W-:Y:S01]  /*09c0*/  FFMA R11, R16, R11, R20 ;  /* 0x0000000b100b7223 */ /* 0x000fe20000000014 */
[----:B------:R-:W-:Y:S02]  /*09d0*/  FFMA R0, R19, R0, R23 ;  /* 0x0000000013007223 */ /* 0x000fe40000000017 */
[----:B------:R-:W-:Y:S02]  /*09e0*/  FSETP.GEU.AND P3, PT, R9, RZ, PT ;  /* 0x000000ff0900720b */ /* 0x000fe40003f6e000 */
[----:B------:R-:W-:Y:S02]  /*09f0*/  FSETP.GEU.AND P4, PT, R8, RZ, PT ;  /* 0x000000ff0800720b */ /* 0x000fe40003f8e000 */
[----:B------:R-:W-:-:S02]  /*0a00*/  FSETP.GEU.AND P5, PT, R11, RZ, PT ;  /* 0x000000ff0b00720b */ /* 0x000fc40003fae000 */
[----:B------:R-:W-:Y:S02]  /*0a10*/  FSETP.GEU.AND P6, PT, R0, RZ, PT ;  /* 0x000000ff0000720b */ /* 0x000fe40003fce000 */
[----:B------:R-:W-:Y:S02]  /*0a20*/  SEL R10, R9, RZ, P3 ;  /* 0x000000ff090a7207 */ /* 0x000fe40001800000 */
[----:B------:R-:W-:Y:S02]  /*0a30*/  SEL R9, R8, RZ, P4 ;  /* 0x000000ff08097207 */ /* 0x000fe40002000000 */
[----:B------:R-:W-:Y:S02]  /*0a40*/  SEL R8, R11, RZ, P5 ;  /* 0x000000ff0b087207 */ /* 0x000fe40002800000 */
[----:B------:R-:W-:-:S05]  /*0a50*/  SEL R11, R0, RZ, P6 ;  /* 0x000000ff000b7207 */ /* 0x000fca0003000000 */
[----:B------:R-:W-:Y:S01]  /*0a60*/  STG.E.128 desc[UR4][R32.64+0x800], R8 ;  /* 0x0008000820007986 */ /* 0x000fe2000c101d04 */
[----:B------:R-:W-:Y:S05]  /*0a70*/  EXIT ;  /* 0x000000000000794d */ /* 0x000fea0003800000 */
.L_x_0:
[----:B------:R-:W-:-:S00]  /*0a80*/  BRA `(.L_x_0) ;  /* 0xfffffffc00fc7947 */ /* 0x000fc0000383ffff */
[----:B------:R-:W-:-:S00]  /*0a90*/  NOP ;  /* 0x0000000000007918 */ /* 0x000fc00000000000 */
        /* <DEDUP_REMOVED lines=14> */
.L_x_1:


//--------------------- .nv.global.init           --------------------------
	.section	.nv.global.init,"aw",@progbits
.nv.global.init:
	.type		_$_str,@object
	.size		_$_str,(_$_str_$_2 - _$_str)
_$_str:
        /*0000*/ 	.byte	0x5f, 0x5f, 0x43, 0x55, 0x44, 0x41, 0x5f, 0x46, 0x54, 0x5a, 0x00
	.type		_$_str_$_2,@object
	.size		_$_str_$_2,(.L_1 - _$_str_$_2)
_$_str_$_2:
        /*000b*/ 	.byte	0x5f, 0x5f, 0x43, 0x55, 0x44, 0x41, 0x5f, 0x50, 0x52, 0x45, 0x43, 0x5f, 0x53, 0x51, 0x52, 0x54
        /*001b*/ 	.byte	0x00
.L_1:


//--------------------- .nv.constant0.triton_poi_fused__native_batch_norm_legit_no_training_relu_5 --------------------------
	.section	.nv.constant0.triton_poi_fused__native_batch_norm_legit_no_training_relu_5,"a",@progbits
	.sectionflags	@""
	.align	4
.nv.constant0.triton_poi_fused__native_batch_norm_legit_no_training_relu_5:
	.zero		580
